//
// Generated by NVIDIA NVVM Compiler
//
// Compiler Build ID: CL-36424714
// Cuda compilation tools, release 13.0, V13.0.88
// Based on NVVM 20.0.0
//

.version 9.0
.target sm_100
.address_size 64

	// .globl	_Z6kernelP6uchar4iii
.const .align 8 .b8 AVG[768];
.const .align 8 .b8 COV[2304];
.const .align 8 .b8 COV_INV[2304];
.const .align 8 .b8 DETS[256];

.visible .entry _Z6kernelP6uchar4iii(
	.param .u64 .ptr .align 1 _Z6kernelP6uchar4iii_param_0,
	.param .u32 _Z6kernelP6uchar4iii_param_1,
	.param .u32 _Z6kernelP6uchar4iii_param_2,
	.param .u32 _Z6kernelP6uchar4iii_param_3
)
{
	.reg .pred 	%p<17>;
	.reg .b16 	%rs<8>;
	.reg .b32 	%r<80>;
	.reg .b64 	%rd<23>;
	.reg .b64 	%fd<93>;

	ld.param.u64 	%rd9, [_Z6kernelP6uchar4iii_param_0];
	ld.param.u32 	%r32, [_Z6kernelP6uchar4iii_param_1];
	ld.param.u32 	%r33, [_Z6kernelP6uchar4iii_param_2];
	cvta.to.global.u64 	%rd1, %rd9;
	mov.u32 	%r1, %ntid.x;
	mov.u32 	%r35, %ctaid.x;
	mov.u32 	%r36, %tid.x;
	mad.lo.s32 	%r69, %r1, %r35, %r36;
	mov.u32 	%r3, %ntid.y;
	mov.u32 	%r37, %ctaid.y;
	mov.u32 	%r38, %tid.y;
	mad.lo.s32 	%r4, %r3, %r37, %r38;
	setp.ge.s32 	%p1, %r69, %r32;
	@%p1 bra 	$L__BB0_19;
	ld.param.u32 	%r67, [_Z6kernelP6uchar4iii_param_3];
	setp.gt.s32 	%p2, %r67, 0;
	mov.u32 	%r39, %nctaid.y;
	mul.lo.s32 	%r5, %r39, %r3;
	mov.u32 	%r40, %nctaid.x;
	mul.lo.s32 	%r6, %r40, %r1;
	@%p2 bra 	$L__BB0_2;
	bra.uni 	$L__BB0_15;
$L__BB0_2:
	mov.b32 	%r42, 1127219200;
	mov.b32 	%r43, -2147483648;
	mov.b64 	%fd1, {%r43, %r42};
	mov.u64 	%rd17, AVG;
	add.s64 	%rd13, %rd17, 8;
	mov.u64 	%rd18, COV_INV;
	add.s64 	%rd12, %rd18, 32;
	mov.u64 	%rd14, DETS;
$L__BB0_3:
	setp.ge.s32 	%p6, %r4, %r33;
	mov.u32 	%r70, %r4;
	@%p6 bra 	$L__BB0_4;
	bra.uni 	$L__BB0_5;
$L__BB0_4:
	mov.u32 	%r65, %nctaid.x;
	mov.u32 	%r66, %ntid.x;
	mad.lo.s32 	%r69, %r65, %r66, %r69;
	setp.lt.s32 	%p16, %r69, %r32;
	@%p16 bra 	$L__BB0_3;
	bra.uni 	$L__BB0_19;
$L__BB0_5:
	ld.param.u32 	%r68, [_Z6kernelP6uchar4iii_param_3];
	ld.param.u64 	%rd19, [_Z6kernelP6uchar4iii_param_0];
	neg.s32 	%r71, %r68;
	mad.lo.s32 	%r45, %r70, %r32, %r69;
	cvta.to.global.u64 	%rd15, %rd19;
	mul.wide.s32 	%rd16, %r45, 4;
	add.s64 	%rd2, %rd15, %rd16;
	.pragma "used_bytes_mask 7";
	ld.global.u32 	%r46, [%rd2];
	bfe.u32 	%r47, %r46, 0, 8;
	cvt.u16.u32 	%rs2, %r47;
	and.b16  	%rs3, %rs2, 255;
	bfe.u32 	%r48, %r46, 8, 8;
	cvt.u16.u32 	%rs4, %r48;
	and.b16  	%rs5, %rs4, 255;
	bfe.u32 	%r49, %r46, 16, 8;
	cvt.u16.u32 	%rs6, %r49;
	and.b16  	%rs7, %rs6, 255;
	cvt.rn.f64.u16 	%fd2, %rs3;
	cvt.rn.f64.u16 	%fd3, %rs5;
	cvt.rn.f64.u16 	%fd4, %rs7;
	mov.b32 	%r72, 0;
	mov.f64 	%fd89, 0d0000000000000000;
	mov.u64 	%rd20, %rd12;
	mov.u64 	%rd21, %rd13;
	mov.u64 	%rd22, %rd14;
	mov.u32 	%r73, %r72;
$L__BB0_6:
	ld.const.f64 	%fd18, [%rd21+-8];
	sub.f64 	%fd19, %fd2, %fd18;
	ld.const.f64 	%fd20, [%rd21];
	sub.f64 	%fd21, %fd3, %fd20;
	ld.const.f64 	%fd22, [%rd21+8];
	sub.f64 	%fd23, %fd4, %fd22;
	ld.const.f64 	%fd24, [%rd20+-32];
	mul.f64 	%fd25, %fd19, %fd24;
	mov.f64 	%fd26, 0d0000000000000000;
	sub.f64 	%fd27, %fd26, %fd25;
	ld.const.f64 	%fd28, [%rd20+-8];
	mul.f64 	%fd29, %fd21, %fd28;
	sub.f64 	%fd30, %fd27, %fd29;
	ld.const.f64 	%fd31, [%rd20+16];
	mul.f64 	%fd32, %fd23, %fd31;
	sub.f64 	%fd33, %fd30, %fd32;
	fma.rn.f64 	%fd34, %fd33, %fd19, 0d0000000000000000;
	ld.const.f64 	%fd35, [%rd20+-24];
	mul.f64 	%fd36, %fd19, %fd35;
	sub.f64 	%fd37, %fd26, %fd36;
	ld.const.f64 	%fd38, [%rd20];
	mul.f64 	%fd39, %fd21, %fd38;
	sub.f64 	%fd40, %fd37, %fd39;
	ld.const.f64 	%fd41, [%rd20+24];
	mul.f64 	%fd42, %fd23, %fd41;
	sub.f64 	%fd43, %fd40, %fd42;
	fma.rn.f64 	%fd44, %fd43, %fd21, %fd34;
	ld.const.f64 	%fd45, [%rd20+-16];
	mul.f64 	%fd46, %fd19, %fd45;
	sub.f64 	%fd47, %fd26, %fd46;
	ld.const.f64 	%fd48, [%rd20+8];
	mul.f64 	%fd49, %fd21, %fd48;
	sub.f64 	%fd50, %fd47, %fd49;
	ld.const.f64 	%fd51, [%rd20+32];
	mul.f64 	%fd52, %fd23, %fd51;
	sub.f64 	%fd53, %fd50, %fd52;
	fma.rn.f64 	%fd6, %fd53, %fd23, %fd44;
	ld.const.f64 	%fd54, [%rd22];
	abs.f64 	%fd90, %fd54;
	{
	.reg .b32 %temp; 
	mov.b64 	{%temp, %r74}, %fd90;
	}
	{
	.reg .b32 %temp; 
	mov.b64 	{%r75, %temp}, %fd90;
	}
	setp.gt.s32 	%p7, %r74, 1048575;
	mov.b32 	%r76, -1023;
	@%p7 bra 	$L__BB0_8;
	mul.f64 	%fd90, %fd90, 0d4350000000000000;
	{
	.reg .b32 %temp; 
	mov.b64 	{%temp, %r74}, %fd90;
	}
	{
	.reg .b32 %temp; 
	mov.b64 	{%r75, %temp}, %fd90;
	}
	mov.b32 	%r76, -1077;
$L__BB0_8:
	add.s32 	%r52, %r74, -1;
	setp.lt.u32 	%p8, %r52, 2146435071;
	@%p8 bra 	$L__BB0_10;
	fma.rn.f64 	%fd55, %fd90, 0d7FF0000000000000, 0d7FF0000000000000;
	{
	.reg .b32 %temp; 
	mov.b64 	{%temp, %r53}, %fd90;
	}
	and.b32  	%r54, %r53, 2147483647;
	setp.eq.s32 	%p9, %r54, 0;
	selp.f64 	%fd92, 0dFFF0000000000000, %fd55, %p9;
	bra.uni 	$L__BB0_13;
$L__BB0_10:
	shr.u32 	%r55, %r74, 20;
	add.s32 	%r77, %r76, %r55;
	and.b32  	%r56, %r74, 1048575;
	or.b32  	%r57, %r56, 1072693248;
	mov.b64 	%fd91, {%r75, %r57};
	setp.lt.u32 	%p10, %r57, 1073127583;
	@%p10 bra 	$L__BB0_12;
	{
	.reg .b32 %temp; 
	mov.b64 	{%r58, %temp}, %fd91;
	}
	{
	.reg .b32 %temp; 
	mov.b64 	{%temp, %r59}, %fd91;
	}
	add.s32 	%r60, %r59, -1048576;
	mov.b64 	%fd91, {%r58, %r60};
	add.s32 	%r77, %r77, 1;
$L__BB0_12:
	add.f64 	%fd56, %fd91, 0dBFF0000000000000;
	add.f64 	%fd57, %fd91, 0d3FF0000000000000;
	rcp.approx.ftz.f64 	%fd58, %fd57;
	neg.f64 	%fd59, %fd57;
	fma.rn.f64 	%fd60, %fd59, %fd58, 0d3FF0000000000000;
	fma.rn.f64 	%fd61, %fd60, %fd60, %fd60;
	fma.rn.f64 	%fd62, %fd61, %fd58, %fd58;
	mul.f64 	%fd63, %fd56, %fd62;
	fma.rn.f64 	%fd64, %fd56, %fd62, %fd63;
	mul.f64 	%fd65, %fd64, %fd64;
	fma.rn.f64 	%fd66, %fd65, 0d3EB1380B3AE80F1E, 0d3ED0EE258B7A8B04;
	fma.rn.f64 	%fd67, %fd66, %fd65, 0d3EF3B2669F02676F;
	fma.rn.f64 	%fd68, %fd67, %fd65, 0d3F1745CBA9AB0956;
	fma.rn.f64 	%fd69, %fd68, %fd65, 0d3F3C71C72D1B5154;
	fma.rn.f64 	%fd70, %fd69, %fd65, 0d3F624924923BE72D;
	fma.rn.f64 	%fd71, %fd70, %fd65, 0d3F8999999999A3C4;
	fma.rn.f64 	%fd72, %fd71, %fd65, 0d3FB5555555555554;
	sub.f64 	%fd73, %fd56, %fd64;
	add.f64 	%fd74, %fd73, %fd73;
	neg.f64 	%fd75, %fd64;
	fma.rn.f64 	%fd76, %fd75, %fd56, %fd74;
	mul.f64 	%fd77, %fd62, %fd76;
	mul.f64 	%fd78, %fd65, %fd72;
	fma.rn.f64 	%fd79, %fd78, %fd64, %fd77;
	xor.b32  	%r61, %r77, -2147483648;
	mov.b32 	%r62, 1127219200;
	mov.b64 	%fd80, {%r61, %r62};
	sub.f64 	%fd81, %fd80, %fd1;
	fma.rn.f64 	%fd82, %fd81, 0d3FE62E42FEFA39EF, %fd64;
	fma.rn.f64 	%fd83, %fd81, 0dBFE62E42FEFA39EF, %fd82;
	sub.f64 	%fd84, %fd83, %fd64;
	sub.f64 	%fd85, %fd79, %fd84;
	fma.rn.f64 	%fd86, %fd81, 0d3C7ABC9E3B39803F, %fd85;
	add.f64 	%fd92, %fd82, %fd86;
$L__BB0_13:
	sub.f64 	%fd87, %fd6, %fd92;
	setp.eq.s32 	%p11, %r73, 0;
	setp.gt.f64 	%p12, %fd87, %fd89;
	or.pred  	%p13, %p11, %p12;
	selp.b32 	%r72, %r73, %r72, %p13;
	selp.f64 	%fd89, %fd87, %fd89, %p13;
	add.s32 	%r73, %r73, 1;
	add.s32 	%r71, %r71, 1;
	setp.ne.s32 	%p14, %r71, 0;
	add.s64 	%rd22, %rd22, 8;
	add.s64 	%rd21, %rd21, 24;
	add.s64 	%rd20, %rd20, 72;
	@%p14 bra 	$L__BB0_6;
	st.global.u8 	[%rd2+3], %r72;
	mov.u32 	%r63, %nctaid.y;
	mov.u32 	%r64, %ntid.y;
	mad.lo.s32 	%r70, %r63, %r64, %r70;
	setp.lt.s32 	%p15, %r70, %r33;
	@%p15 bra 	$L__BB0_5;
	bra.uni 	$L__BB0_4;
$L__BB0_15:
	setp.ge.s32 	%p3, %r4, %r33;
	@%p3 bra 	$L__BB0_18;
	mov.u32 	%r79, %r4;
$L__BB0_17:
	mad.lo.s32 	%r41, %r79, %r32, %r69;
	mul.wide.s32 	%rd10, %r41, 4;
	add.s64 	%rd11, %rd1, %rd10;
	mov.b16 	%rs1, 0;
	st.global.u8 	[%rd11+3], %rs1;
	add.s32 	%r79, %r79, %r5;
	setp.lt.s32 	%p4, %r79, %r33;
	@%p4 bra 	$L__BB0_17;
$L__BB0_18:
	add.s32 	%r69, %r69, %r6;
	setp.lt.s32 	%p5, %r69, %r32;
	@%p5 bra 	$L__BB0_15;
$L__BB0_19:
	ret;

}


// ===== COMPILED SASS (sm_100) =====

	.target	sm_100

	.elftype	@"ET_EXEC"


//--------------------- .note.nv.tkinfo           --------------------------
	.section	.note.nv.tkinfo,"",@"SHT_NOTE"
	.sectionflags	@"SHF_NOTE_NV_TKINFO"
	.tkinfo
        /*0018*/ 	.word	0x00000002
        /*0030*/ 	.string	""
        /*0030*/ 	.string	"ptxas"
        /*0030*/ 	.string	"Cuda compilation tools, release 13.0, V13.0.88"
        /*0030*/ 	.string	"Build cuda_13.0.r13.0/compiler.36424714_0"
        /*0030*/ 	.string	"-arch sm_100 -m 64 "



//--------------------- .note.nv.cuinfo           --------------------------
	.section	.note.nv.cuinfo,"",@"SHT_NOTE"
	.sectionflags	@"SHF_NOTE_NV_CUINFO"
        /*0018*/ 	.short	0x0002
        /*001a*/ 	.short	0x0064
        /*001c*/ 	.short	0x0082
	.zero		2


//--------------------- .nv.info                  --------------------------
	.section	.nv.info,"",@"SHT_CUDA_INFO"
	.align	4


	//----- nvinfo : EIATTR_REGCOUNT
	.align		4
        /*0000*/ 	.byte	0x04, 0x2f
        /*0002*/ 	.short	(.L_5 - .L_4)
	.align		4
.L_4:
        /*0004*/ 	.word	index@(_Z6kernelP6uchar4iii)
        /*0008*/ 	.word	0x00000025


	//----- nvinfo : EIATTR_FRAME_SIZE
	.align		4
.L_5:
        /*000c*/ 	.byte	0x04, 0x11
        /*000e*/ 	.short	(.L_7 - .L_6)
	.align		4
.L_6:
        /*0010*/ 	.word	index@(_Z6kernelP6uchar4iii)
        /*0014*/ 	.word	0x00000000


	//----- nvinfo : EIATTR_MIN_STACK_SIZE
	.align		4
.L_7:
        /*0018*/ 	.byte	0x04, 0x12
        /*001a*/ 	.short	(.L_9 - .L_8)
	.align		4
.L_8:
        /*001c*/ 	.word	index@(_Z6kernelP6uchar4iii)
        /*0020*/ 	.word	0x00000000
.L_9:


//--------------------- .nv.compat                --------------------------
	.section	.nv.compat,"",@"SHT_CUDA_COMPAT_INFO"
	.align	4
        /*0000*/ 	.byte	0x02, 0x09, 0x00, 0x00, 0x02, 0x02, 0x01, 0x00, 0x02, 0x05, 0x05, 0x00, 0x03, 0x07, 0x01, 0x01
        /*0010*/ 	.byte	0x02, 0x03, 0x00, 0x00, 0x02, 0x06, 0x01, 0x00, 0x04, 0x0b, 0x08, 0x00, 0x01, 0x00, 0x00, 0x00
        /*0020*/ 	.byte	0x00, 0x00, 0x00, 0x00


//--------------------- .nv.info._Z6kernelP6uchar4iii --------------------------
	.section	.nv.info._Z6kernelP6uchar4iii,"",@"SHT_CUDA_INFO"
	.sectionflags	@""
	.align	4


	//----- nvinfo : EIATTR_CUDA_API_VERSION
	.align		4
        /*0000*/ 	.byte	0x04, 0x37
        /*0002*/ 	.short	(.L_11 - .L_10)
.L_10:
        /*0004*/ 	.word	0x00000082


	//----- nvinfo : EIATTR_KPARAM_INFO
	.align		4
.L_11:
        /*0008*/ 	.byte	0x04, 0x17
        /*000a*/ 	.short	(.L_13 - .L_12)
.L_12:
        /*000c*/ 	.word	0x00000000
        /*0010*/ 	.short	0x0003
        /*0012*/ 	.short	0x0010
        /*0014*/ 	.byte	0x00, 0xf0, 0x11, 0x00


	//----- nvinfo : EIATTR_KPARAM_INFO
	.align		4
.L_13:
        /*0018*/ 	.byte	0x04, 0x17
        /*001a*/ 	.short	(.L_15 - .L_14)
.L_14:
        /*001c*/ 	.word	0x00000000
        /*0020*/ 	.short	0x0002
        /*0022*/ 	.short	0x000c
        /*0024*/ 	.byte	0x00, 0xf0, 0x11, 0x00


	//----- nvinfo : EIATTR_KPARAM_INFO
	.align		4
.L_15:
        /*0028*/ 	.byte	0x04, 0x17
        /*002a*/ 	.short	(.L_17 - .L_16)
.L_16:
        /*002c*/ 	.word	0x00000000
        /*0030*/ 	.short	0x0001
        /*0032*/ 	.short	0x0008
        /*0034*/ 	.byte	0x00, 0xf0, 0x11, 0x00


	//----- nvinfo : EIATTR_KPARAM_INFO
	.align		4
.L_17:
        /*0038*/ 	.byte	0x04, 0x17
        /*003a*/ 	.short	(.L_19 - .L_18)
.L_18:
        /*003c*/ 	.word	0x00000000
        /*0040*/ 	.short	0x0000
        /*0042*/ 	.short	0x0000
        /*0044*/ 	.byte	0x00, 0xf5, 0x21, 0x00


	//----- nvinfo : EIATTR_SPARSE_MMA_MASK
	.align		4
.L_19:
        /*0048*/ 	.byte	0x03, 0x50
        /*004a*/ 	.short	0x0000


	//----- nvinfo : EIATTR_MAXREG_COUNT
	.align		4
        /*004c*/ 	.byte	0x03, 0x1b
        /*004e*/ 	.short	0x00ff


	//----- nvinfo : EIATTR_MERCURY_ISA_VERSION
	.align		4
        /*0050*/ 	.byte	0x03, 0x5f
        /*0052*/ 	.short	0x0101


	//----- nvinfo : EIATTR_UNUSED_LOAD_BYTE_OFFSET
	.align		4
        /*0054*/ 	.byte	0x04, 0x44
        /*0056*/ 	.short	(.L_21 - .L_20)


	//   ....[0]....
.L_20:
        /*0058*/ 	.word	0x00000310
        /*005c*/ 	.word	0x00000007


	//----- nvinfo : EIATTR_VRC_CTA_INIT_COUNT
	.align		4
.L_21:
        /*0060*/ 	.byte	0x02, 0x4a
	.zero		1
	.zero		1


	//----- nvinfo : EIATTR_EXIT_INSTR_OFFSETS
	.align		4
        /*0064*/ 	.byte	0x04, 0x1c
        /*0066*/ 	.short	(.L_23 - .L_22)


	//   ....[0]....
.L_22:
        /*0068*/ 	.word	0x000000b0


	//   ....[1]....
        /*006c*/ 	.word	0x00000260


	//   ....[2]....
        /*0070*/ 	.word	0x00000c50


	//----- nvinfo : EIATTR_CRS_STACK_SIZE
	.align		4
.L_23:
        /*0074*/ 	.byte	0x04, 0x1e
        /*0076*/ 	.short	(.L_25 - .L_24)
.L_24:
        /*0078*/ 	.word	0x00000000


	//----- nvinfo : EIATTR_CBANK_PARAM_SIZE
	.align		4
.L_25:
        /*007c*/ 	.byte	0x03, 0x19
        /*007e*/ 	.short	0x0014


	//----- nvinfo : EIATTR_PARAM_CBANK
	.align		4
        /*0080*/ 	.byte	0x04, 0x0a
        /*0082*/ 	.short	(.L_27 - .L_26)
	.align		4
.L_26:
        /*0084*/ 	.word	index@(.nv.constant0._Z6kernelP6uchar4iii)
        /*0088*/ 	.short	0x0380
        /*008a*/ 	.short	0x0014


	//----- nvinfo : EIATTR_SW_WAR
	.align		4
.L_27:
        /*008c*/ 	.byte	0x04, 0x36
        /*008e*/ 	.short	(.L_29 - .L_28)
.L_28:
        /*0090*/ 	.word	0x00000008
.L_29:


//--------------------- .nv.callgraph             --------------------------
	.section	.nv.callgraph,"",@"SHT_CUDA_CALLGRAPH"
	.align	4
	.sectionentsize	8
	.align		4
        /*0000*/ 	.word	0x00000000
	.align		4
        /*0004*/ 	.word	0xffffffff
	.align		4
        /*0008*/ 	.word	0x00000000
	.align		4
        /*000c*/ 	.word	0xfffffffe
	.align		4
        /*0010*/ 	.word	0x00000000
	.align		4
        /*0014*/ 	.word	0xfffffffd
	.align		4
        /*0018*/ 	.word	0x00000000
	.align		4
        /*001c*/ 	.word	0xfffffffc


//--------------------- .nv.constant3             --------------------------
	.section	.nv.constant3,"a",@progbits
	.align	8
.nv.constant3:
	.type		AVG,@object
	.size		AVG,(COV - AVG)
AVG:
	.zero		768
	.type		COV,@object
	.size		COV,(COV_INV - COV)
COV:
	.zero		2304
	.type		COV_INV,@object
	.size		COV_INV,(DETS - COV_INV)
COV_INV:
	.zero		2304
	.type		DETS,@object
	.size		DETS,(.L_3 - DETS)
DETS:
	.zero		256
.L_3:


//--------------------- .text._Z6kernelP6uchar4iii --------------------------
	.section	.text._Z6kernelP6uchar4iii,"ax",@progbits
	.align	128
        .global         _Z6kernelP6uchar4iii
        .type           _Z6kernelP6uchar4iii,@function
        .size           _Z6kernelP6uchar4iii,(.L_x_12 - _Z6kernelP6uchar4iii)
        .other          _Z6kernelP6uchar4iii,@"STO_CUDA_ENTRY STV_DEFAULT"
_Z6kernelP6uchar4iii:
.text._Z6kernelP6uchar4iii:
[----:B------:R-:W-:Y:S01]  /*0000*/  LDC R1, c[0x0][0x37c] ;  /* 0x0000df00ff017b82 */ /* 0x000fe20000000800 */
[----:B------:R-:W0:Y:S01]  /*0010*/  S2R R2, SR_CTAID.X ;  /* 0x0000000000027919 */ /* 0x000e220000002500 */
[----:B------:R-:W0:Y:S01]  /*0020*/  LDCU UR5, c[0x0][0x360] ;  /* 0x00006c00ff0577ac */ /* 0x000e220008000800 */
[----:B------:R-:W0:Y:S01]  /*0030*/  S2R R3, SR_TID.X ;  /* 0x0000000000037919 */ /* 0x000e220000002100 */
[----:B------:R-:W1:Y:S01]  /*0040*/  LDCU UR6, c[0x0][0x388] ;  /* 0x00007100ff0677ac */ /* 0x000e620008000800 */
[----:B------:R-:W2:Y:S01]  /*0050*/  S2R R0, SR_CTAID.Y ;  /* 0x0000000000007919 */ /* 0x000ea20000002600 */
[----:B------:R-:W2:Y:S01]  /*0060*/  LDCU UR4, c[0x0][0x364] ;  /* 0x00006c80ff0477ac */ /* 0x000ea20008000800 */
[----:B------:R-:W2:Y:S01]  /*0070*/  S2R R5, SR_TID.Y ;  /* 0x0000000000057919 */ /* 0x000ea20000002200 */
[----:B0-----:R-:W-:-:S05]  /*0080*/  IMAD R2, R2, UR5, R3 ;  /* 0x0000000502027c24 */ /* 0x001fca000f8e0203 */
[----:B-1----:R-:W-:Y:S01]  /*0090*/  ISETP.GE.AND P0, PT, R2, UR6, PT ;  /* 0x0000000602007c0c */ /* 0x002fe2000bf06270 */
[----:B--2---:R-:W-:-:S12]  /*00a0*/  IMAD R0, R0, UR4, R5 ;  /* 0x0000000400007c24 */ /* 0x004fd8000f8e0205 */
[----:B------:R-:W-:Y:S05]  /*00b0*/  @P0 EXIT ;  /* 0x000000000000094d */ /* 0x000fea0003800000 */
[----:B------:R-:W0:Y:S01]  /*00c0*/  LDCU UR10, c[0x0][0x390] ;  /* 0x00007200ff0a77ac */ /* 0x000e220008000800 */
[----:B------:R-:W1:Y:S01]  /*00d0*/  LDCU UR6, c[0x0][0x374] ;  /* 0x00006e80ff0677ac */ /* 0x000e620008000800 */
[----:B------:R-:W2:Y:S01]  /*00e0*/  LDCU UR7, c[0x0][0x370] ;  /* 0x00006e00ff0777ac */ /* 0x000ea20008000800 */
[----:B------:R-:W3:Y:S01]  /*00f0*/  LDCU.64 UR8, c[0x0][0x358] ;  /* 0x00006b00ff0877ac */ /* 0x000ee20008000a00 */
[----:B0-----:R-:W-:Y:S02]  /*0100*/  UISETP.GT.AND UP0, UPT, UR10, URZ, UPT ;  /* 0x000000ff0a00728c */ /* 0x001fe4000bf04270 */
[----:B-1----:R-:W-:Y:S02]  /*0110*/  UIMAD UR4, UR4, UR6, URZ ;  /* 0x00000006040472a4 */ /* 0x002fe4000f8e02ff */
[----:B--2---:R-:W-:-:S05]  /*0120*/  UIMAD UR5, UR5, UR7, URZ ;  /* 0x00000007050572a4 */ /* 0x004fca000f8e02ff */
[----:B---3--:R-:W-:Y:S07]  /*0130*/  BRA.U UP0, `(.L_x_0) ;  /* 0x00000001004c7547 */ /* 0x008fee000b800000 */
.L_x_4:
[----:B------:R-:W0:Y:S01]  /*0140*/  LDC R8, c[0x0][0x38c] ;  /* 0x0000e300ff087b82 */ /* 0x000e220000000800 */
[----:B------:R-:W-:Y:S01]  /*0150*/  BSSY.RECONVERGENT B0, `(.L_x_1) ;  /* 0x000000c000007945 */ /* 0x000fe20003800200 */
[----:B0-----:R-:W-:-:S13]  /*0160*/  ISETP.GE.AND P0, PT, R0, R8, PT ;  /* 0x000000080000720c */ /* 0x001fda0003f06270 */
[----:B------:R-:W-:Y:S05]  /*0170*/  @P0 BRA `(.L_x_2) ;  /* 0x0000000000240947 */ /* 0x000fea0003800000 */
[----:B------:R-:W0:Y:S01]  /*0180*/  LDC R9, c[0x0][0x388] ;  /* 0x0000e200ff097b82 */ /* 0x000e220000000800 */
[----:B------:R-:W-:-:S07]  /*0190*/  IMAD.MOV.U32 R3, RZ, RZ, R0 ;  /* 0x000000ffff037224 */ /* 0x000fce00078e0000 */
[----:B------:R-:W1:Y:S02]  /*01a0*/  LDC.64 R6, c[0x0][0x380] ;  /* 0x0000e000ff067b82 */ /* 0x000e640000000a00 */
.L_x_3:
[C---:B0-----:R-:W-:Y:S02]  /*01b0*/  IMAD R5, R3.reuse, R9, R2 ;  /* 0x0000000903057224 */ /* 0x041fe400078e0202 */
[----:B------:R-:W-:Y:S02]  /*01c0*/  VIADD R3, R3, UR4 ;  /* 0x0000000403037c36 */ /* 0x000fe40008000000 */
[----:B-1----:R-:W-:-:S03]  /*01d0*/  IMAD.WIDE R4, R5, 0x4, R6 ;  /* 0x0000000405047825 */ /* 0x002fc600078e0206 */
[----:B------:R-:W-:Y:S02]  /*01e0*/  ISETP.GE.AND P0, PT, R3, R8, PT ;  /* 0x000000080300720c */ /* 0x000fe40003f06270 */
[----:B------:R2:W-:Y:S11]  /*01f0*/  STG.E.U8 desc[UR8][R4.64+0x3], RZ ;  /* 0x000003ff04007986 */ /* 0x0005f6000c101108 */
[----:B--2---:R-:W-:Y:S05]  /*0200*/  @!P0 BRA `(.L_x_3) ;  /* 0xfffffffc00e88947 */ /* 0x004fea000383ffff */
.L_x_2:
[----:B------:R-:W-:Y:S05]  /*0210*/  BSYNC.RECONVERGENT B0 ;  /* 0x0000000000007941 */ /* 0x000fea0003800200 */
.L_x_1:
[----:B------:R-:W0:Y:S01]  /*0220*/  LDCU UR6, c[0x0][0x388] ;  /* 0x00007100ff0677ac */ /* 0x000e220008000800 */
[----:B------:R-:W-:-:S05]  /*0230*/  VIADD R2, R2, UR5 ;  /* 0x0000000502027c36 */ /* 0x000fca0008000000 */
[----:B0-----:R-:W-:-:S13]  /*0240*/  ISETP.GE.AND P0, PT, R2, UR6, PT ;  /* 0x0000000602007c0c */ /* 0x001fda000bf06270 */
[----:B------:R-:W-:Y:S05]  /*0250*/  @!P0 BRA `(.L_x_4) ;  /* 0xfffffffc00b88947 */ /* 0x000fea000383ffff */
[----:B------:R-:W-:Y:S05]  /*0260*/  EXIT ;  /* 0x000000000000794d */ /* 0x000fea0003800000 */
.L_x_0:
[----:B------:R-:W0:Y:S01]  /*0270*/  LDCU UR6, c[0x0][0x38c] ;  /* 0x00007180ff0677ac */ /* 0x000e220008000800 */
[----:B------:R-:W-:Y:S01]  /*0280*/  BSSY.RECONVERGENT B0, `(.L_x_5) ;  /* 0x0000096000007945 */ /* 0x000fe20003800200 */
[----:B0-----:R-:W-:-:S13]  /*0290*/  ISETP.GE.AND P0, PT, R0, UR6, PT ;  /* 0x0000000600007c0c */ /* 0x001fda000bf06270 */
[----:B------:R-:W-:Y:S05]  /*02a0*/  @P0 BRA `(.L_x_6) ;  /* 0x00000008004c0947 */ /* 0x000fea0003800000 */
[----:B------:R-:W-:-:S07]  /*02b0*/  MOV R3, R0 ;  /* 0x0000000000037202 */ /* 0x000fce0000000f00 */
.L_x_10:
[----:B------:R-:W0:Y:S01]  /*02c0*/  LDC.64 R8, c[0x0][0x380] ;  /* 0x0000e000ff087b82 */ /* 0x000e220000000a00 */
[----:B------:R-:W1:Y:S02]  /*02d0*/  LDCU UR6, c[0x0][0x388] ;  /* 0x00007100ff0677ac */ /* 0x000e640008000800 */
[----:B-1----:R-:W-:Y:S01]  /*02e0*/  IMAD R5, R3, UR6, R2 ;  /* 0x0000000603057c24 */ /* 0x002fe2000f8e0202 */
[----:B------:R-:W1:Y:S03]  /*02f0*/  LDCU UR6, c[0x0][0x390] ;  /* 0x00007200ff0677ac */ /* 0x000e660008000800 */
[----:B0-----:R-:W-:-:S05]  /*0300*/  IMAD.WIDE R8, R5, 0x4, R8 ;  /* 0x0000000405087825 */ /* 0x001fca00078e0208 */
[----:B------:R-:W2:Y:S01]  /*0310*/  LDG.E R18, desc[UR8][R8.64] ;  /* 0x0000000808127981 */ /* 0x000ea2000c1e1900 */
[----:B------:R-:W-:Y:S02]  /*0320*/  HFMA2 R6, -RZ, RZ, 0, 4.76837158203125e-07 ;  /* 0x00000008ff067431 */ /* 0x000fe400000001ff */
[----:B------:R-:W-:Y:S01]  /*0330*/  IMAD.MOV.U32 R4, RZ, RZ, RZ ;  /* 0x000000ffff047224 */ /* 0x000fe200078e00ff */
[----:B------:R-:W-:Y:S01]  /*0340*/  CS2R R16, SRZ ;  /* 0x0000000000107805 */ /* 0x000fe2000001ff00 */
[----:B------:R-:W-:Y:S02]  /*0350*/  IMAD.MOV.U32 R5, RZ, RZ, 0xc20 ;  /* 0x00000c20ff057424 */ /* 0x000fe400078e00ff */
[----:B------:R-:W-:Y:S02]  /*0360*/  IMAD.MOV.U32 R7, RZ, RZ, 0x1500 ;  /* 0x00001500ff077424 */ /* 0x000fe400078e00ff */
[----:B------:R-:W-:Y:S01]  /*0370*/  IMAD.MOV.U32 R31, RZ, RZ, RZ ;  /* 0x000000ffff1f7224 */ /* 0x000fe200078e00ff */
[----:B-1----:R-:W-:-:S06]  /*0380*/  UIADD3 UR6, UPT, UPT, -UR6, URZ, URZ ;  /* 0x000000ff06067290 */ /* 0x002fcc000fffe1ff */
[----:B------:R-:W-:Y:S01]  /*0390*/  MOV R30, UR6 ;  /* 0x00000006001e7c02 */ /* 0x000fe20008000f00 */
[----:B--2---:R0:W1:Y:S08]  /*03a0*/  I2F.F64.U8 R10, R18 ;  /* 0x00000012000a7312 */ /* 0x0040700000001800 */
[----:B------:R0:W2:Y:S08]  /*03b0*/  I2F.F64.U8 R12, R18.B1 ;  /* 0x10000012000c7312 */ /* 0x0000b00000001800 */
[----:B-1----:R0:W3:Y:S02]  /*03c0*/  I2F.F64.U8 R14, R18.B2 ;  /* 0x20000012000e7312 */ /* 0x0020e40000001800 */
.L_x_9:
[----:B------:R-:W1:Y:S08]  /*03d0*/  LDC.64 R22, c[0x3][R6+-0x8] ;  /* 0x00fffe0006167b82 */ /* 0x000e700000000a00 */
[----:B------:R-:W4:Y:S08]  /*03e0*/  LDC.64 R26, c[0x3][R5+-0x20] ;  /* 0x00fff800051a7b82 */ /* 0x000f300000000a00 */
[----:B------:R-:W2:Y:S08]  /*03f0*/  LDC.64 R32, c[0x3][R6] ;  /* 0x00c0000006207b82 */ /* 0x000eb00000000a00 */
[----:B------:R-:W5:Y:S01]  /*0400*/  LDC.64 R28, c[0x3][R5+-0x8] ;  /* 0x00fffe00051c7b82 */ /* 0x000f620000000a00 */
[----:B-1----:R-:W-:-:S07]  /*0410*/  DADD R22, R10, -R22 ;  /* 0x000000000a167229 */ /* 0x002fce0000000816 */
[----:B0-----:R-:W0:Y:S01]  /*0420*/  LDC.64 R18, c[0x3][R5+-0x18] ;  /* 0x00fffa0005127b82 */ /* 0x001e220000000a00 */
[----:B----4-:R-:W-:-:S07]  /*0430*/  DFMA R26, -R22, R26, RZ ;  /* 0x0000001a161a722b */ /* 0x010fce00000001ff */
[----:B------:R-:W1:Y:S01]  /*0440*/  LDC.64 R20, c[0x3][R5] ;  /* 0x00c0000005147b82 */ /* 0x000e620000000a00 */
[----:B--2---:R-:W-:-:S07]  /*0450*/  DADD R32, R12, -R32 ;  /* 0x000000000c207229 */ /* 0x004fce0000000820 */
[----:B------:R-:W3:Y:S01]  /*0460*/  LDC.64 R24, c[0x3][R6+0x8] ;  /* 0x00c0020006187b82 */ /* 0x000ee20000000a00 */
[----:B-----5:R-:W-:Y:S02]  /*0470*/  DFMA R28, -R32, R28, R26 ;  /* 0x0000001c201c722b */ /* 0x020fe4000000011a */
[----:B0-----:R-:W-:-:S05]  /*0480*/  DFMA R18, -R22, R18, RZ ;  /* 0x000000121612722b */ /* 0x001fca00000001ff */
[----:B------:R-:W0:Y:S03]  /*0490*/  LDC.64 R26, c[0x3][R5+0x10] ;  /* 0x00c00400051a7b82 */ /* 0x000e260000000a00 */
[----:B-1----:R-:W-:-:S05]  /*04a0*/  DFMA R20, -R32, R20, R18 ;  /* 0x000000142014722b */ /* 0x002fca0000000112 */
[----:B------:R-:W1:Y:S01]  /*04b0*/  LDC.64 R18, c[0x3][R5+0x18] ;  /* 0x00c0060005127b82 */ /* 0x000e620000000a00 */
[----:B---3--:R-:W-:-:S08]  /*04c0*/  DADD R24, R14, -R24 ;  /* 0x000000000e187229 */ /* 0x008fd00000000818 */
[----:B0-----:R-:W-:Y:S01]  /*04d0*/  DFMA R26, -R24, R26, R28 ;  /* 0x0000001a181a722b */ /* 0x001fe2000000011c */
[----:B------:R-:W0:Y:S07]  /*04e0*/  LDC.64 R28, c[0x3][R5+-0x10] ;  /* 0x00fffc00051c7b82 */ /* 0x000e2e0000000a00 */
[----:B------:R-:W-:Y:S02]  /*04f0*/  DFMA R26, R22, R26, RZ ;  /* 0x0000001a161a722b */ /* 0x000fe400000000ff */
[----:B-1----:R-:W-:Y:S01]  /*0500*/  DFMA R18, -R24, R18, R20 ;  /* 0x000000121812722b */ /* 0x002fe20000000114 */
[----:B------:R-:W1:Y:S07]  /*0510*/  LDC.64 R20, c[0x3][R7] ;  /* 0x00c0000007147b82 */ /* 0x000e6e0000000a00 */
[----:B------:R-:W-:Y:S01]  /*0520*/  DFMA R18, R32, R18, R26 ;  /* 0x000000122012722b */ /* 0x000fe2000000001a */
[----:B------:R-:W2:Y:S01]  /*0530*/  LDC.64 R26, c[0x3][R5+0x20] ;  /* 0x00c00800051a7b82 */ /* 0x000ea20000000a00 */
[----:B0-----:R-:W-:-:S07]  /*0540*/  DFMA R28, -R22, R28, RZ ;  /* 0x0000001c161c722b */ /* 0x001fce00000001ff */
[----:B------:R-:W0:Y:S01]  /*0550*/  LDC.64 R22, c[0x3][R5+0x8] ;  /* 0x00c0020005167b82 */ /* 0x000e220000000a00 */
[----:B-1----:R-:W-:-:S10]  /*0560*/  DADD R20, -RZ, |R20| ;  /* 0x00000000ff147229 */ /* 0x002fd40000000514 */
[----:B------:R-:W-:Y:S01]  /*0570*/  ISETP.GT.AND P0, PT, R21, 0xfffff, PT ;  /* 0x000fffff1500780c */ /* 0x000fe20003f04270 */
[----:B0-----:R-:W-:Y:S01]  /*0580*/  DFMA R28, -R32, R22, R28 ;  /* 0x00000016201c722b */ /* 0x001fe2000000011c */
[----:B------:R-:W-:Y:S01]  /*0590*/  IMAD.MOV.U32 R22, RZ, RZ, R20 ;  /* 0x000000ffff167224 */ /* 0x000fe200078e0014 */
[----:B------:R-:W-:Y:S01]  /*05a0*/  MOV R33, R21 ;  /* 0x0000001500217202 */ /* 0x000fe20000000f00 */
[----:B------:R-:W-:Y:S01]  /*05b0*/  IMAD.MOV.U32 R23, RZ, RZ, R21 ;  /* 0x000000ffff177224 */ /* 0x000fe200078e0015 */
[----:B------:R-:W-:-:S08]  /*05c0*/  MOV R32, 0xfffffc01 ;  /* 0xfffffc0100207802 */ /* 0x000fd00000000f00 */
[----:B------:R-:W-:Y:S01]  /*05d0*/  @!P0 IMAD.MOV.U32 R32, RZ, RZ, -0x435 ;  /* 0xfffffbcbff208424 */ /* 0x000fe200078e00ff */
[----:B--2---:R-:W-:Y:S02]  /*05e0*/  DFMA R26, -R24, R26, R28 ;  /* 0x0000001a181a722b */ /* 0x004fe4000000011c */
[----:B------:R-:W-:-:S06]  /*05f0*/  @!P0 DMUL R22, R22, 1.80143985094819840000e+16 ;  /* 0x4350000016168828 */ /* 0x000fcc0000000000 */
[----:B------:R-:W-:-:S04]  /*0600*/  DFMA R18, R24, R26, R18 ;  /* 0x0000001a1812722b */ /* 0x000fc80000000012 */
[----:B------:R-:W-:Y:S02]  /*0610*/  @!P0 IMAD.MOV.U32 R33, RZ, RZ, R23 ;  /* 0x000000ffff218224 */ /* 0x000fe400078e0017 */
[----:B------:R-:W-:Y:S02]  /*0620*/  @!P0 IMAD.MOV.U32 R20, RZ, RZ, R22 ;  /* 0x000000ffff148224 */ /* 0x000fe400078e0016 */
[----:B------:R-:W-:-:S05]  /*0630*/  VIADD R21, R33, 0xffffffff ;  /* 0xffffffff21157836 */ /* 0x000fca0000000000 */
[----:B------:R-:W-:-:S13]  /*0640*/  ISETP.GE.U32.AND P1, PT, R21, 0x7fefffff, PT ;  /* 0x7fefffff1500780c */ /* 0x000fda0003f26070 */
[----:B------:R-:W-:Y:S05]  /*0650*/  @!P1 BRA `(.L_x_7) ;  /* 0x00000000001c9947 */ /* 0x000fea0003800000 */
[----:B------:R-:W-:Y:S01]  /*0660*/  MOV R20, 0x0 ;  /* 0x0000000000147802 */ /* 0x000fe20000000f00 */
[----:B------:R-:W-:Y:S01]  /*0670*/  IMAD.MOV.U32 R21, RZ, RZ, 0x7ff00000 ;  /* 0x7ff00000ff157424 */ /* 0x000fe200078e00ff */
[----:B------:R-:W-:-:S05]  /*0680*/  LOP3.LUT P0, RZ, R23, 0x7fffffff, RZ, 0xc0, !PT ;  /* 0x7fffffff17ff7812 */ /* 0x000fca000780c0ff */
[----:B------:R-:W-:-:S10]  /*0690*/  DFMA R20, R22, R20, +INF ;  /* 0x7ff000001614742b */ /* 0x000fd40000000014 */
[----:B------:R-:W-:Y:S02]  /*06a0*/  FSEL R22, R20, RZ, P0 ;  /* 0x000000ff14167208 */ /* 0x000fe40000000000 */
[----:B------:R-:W-:Y:S01]  /*06b0*/  FSEL R23, R21, -QNAN , P0 ;  /* 0xfff0000015177808 */ /* 0x000fe20000000000 */
[----:B------:R-:W-:Y:S06]  /*06c0*/  BRA `(.L_x_8) ;  /* 0x0000000000f47947 */ /* 0x000fec0003800000 */
.L_x_7:
[----:B------:R-:W-:Y:S01]  /*06d0*/  LOP3.LUT R21, R33, 0xfffff, RZ, 0xc0, !PT ;  /* 0x000fffff21157812 */ /* 0x000fe200078ec0ff */
[----:B------:R-:W-:Y:S01]  /*06e0*/  IMAD.MOV.U32 R22, RZ, RZ, RZ ;  /* 0x000000ffff167224 */ /* 0x000fe200078e00ff */
[----:B------:R-:W-:Y:S01]  /*06f0*/  UMOV UR6, 0x3ae80f1e ;  /* 0x3ae80f1e00067882 */ /* 0x000fe20000000000 */
[----:B------:R-:W-:Y:S01]  /*0700*/  UMOV UR7, 0x3eb1380b ;  /* 0x3eb1380b00077882 */ /* 0x000fe20000000000 */
[----:B------:R-:W-:Y:S02]  /*0710*/  LOP3.LUT R21, R21, 0x3ff00000, RZ, 0xfc, !PT ;  /* 0x3ff0000015157812 */ /* 0x000fe400078efcff */
[----:B------:R-:W-:Y:S02]  /*0720*/  LEA.HI R34, R33, R32, RZ, 0xc ;  /* 0x0000002021227211 */ /* 0x000fe400078f60ff */
[----:B------:R-:W-:-:S13]  /*0730*/  ISETP.GE.U32.AND P0, PT, R21, 0x3ff6a09f, PT ;  /* 0x3ff6a09f1500780c */ /* 0x000fda0003f06070 */
[----:B------:R-:W-:Y:S02]  /*0740*/  @P0 VIADD R23, R21, 0xfff00000 ;  /* 0xfff0000015170836 */ /* 0x000fe40000000000 */
[----:B------:R-:W-:-:S03]  /*0750*/  @P0 VIADD R34, R34, 0x1 ;  /* 0x0000000122220836 */ /* 0x000fc60000000000 */
[----:B------:R-:W-:-:S06]  /*0760*/  @P0 MOV R21, R23 ;  /* 0x0000001700150202 */ /* 0x000fcc0000000f00 */
[C---:B------:R-:W-:Y:S02]  /*0770*/  DADD R28, R20.reuse, 1 ;  /* 0x3ff00000141c7429 */ /* 0x040fe40000000000 */
[----:B------:R-:W-:-:S04]  /*0780*/  DADD R20, R20, -1 ;  /* 0xbff0000014147429 */ /* 0x000fc80000000000 */
[----:B------:R-:W0:Y:S02]  /*0790*/  MUFU.RCP64H R23, R29 ;  /* 0x0000001d00177308 */ /* 0x000e240000001800 */
[----:B0-----:R-:W-:Y:S01]  /*07a0*/  DFMA R26, -R28, R22, 1 ;  /* 0x3ff000001c1a742b */ /* 0x001fe20000000116 */
[----:B------:R-:W-:Y:S01]  /*07b0*/  IMAD.MOV.U32 R28, RZ, RZ, -0x748574fc ;  /* 0x8b7a8b04ff1c7424 */ /* 0x000fe200078e00ff */
[----:B------:R-:W-:-:S06]  /*07c0*/  MOV R29, 0x3ed0ee25 ;  /* 0x3ed0ee25001d7802 */ /* 0x000fcc0000000f00 */
[----:B------:R-:W-:-:S08]  /*07d0*/  DFMA R26, R26, R26, R26 ;  /* 0x0000001a1a1a722b */ /* 0x000fd0000000001a */
[----:B------:R-:W-:-:S08]  /*07e0*/  DFMA R26, R22, R26, R22 ;  /* 0x0000001a161a722b */ /* 0x000fd00000000016 */
[----:B------:R-:W-:-:S08]  /*07f0*/  DMUL R24, R20, R26 ;  /* 0x0000001a14187228 */ /* 0x000fd00000000000 */
[----:B------:R-:W-:-:S08]  /*0800*/  DFMA R24, R20, R26, R24 ;  /* 0x0000001a1418722b */ /* 0x000fd00000000018 */
[----:B------:R-:W-:-:S08]  /*0810*/  DADD R22, R20, -R24 ;  /* 0x0000000014167229 */ /* 0x000fd00000000818 */
[----:B------:R-:W-:-:S08]  /*0820*/  DADD R22, R22, R22 ;  /* 0x0000000016167229 */ /* 0x000fd00000000016 */
[-C--:B------:R-:W-:Y:S02]  /*0830*/  DFMA R22, R20, -R24.reuse, R22 ;  /* 0x800000181416722b */ /* 0x080fe40000000016 */
[----:B------:R-:W-:-:S08]  /*0840*/  DMUL R20, R24, R24 ;  /* 0x0000001818147228 */ /* 0x000fd00000000000 */
[----:B------:R-:W-:Y:S01]  /*0850*/  DFMA R28, R20, UR6, R28 ;  /* 0x00000006141c7c2b */ /* 0x000fe2000800001c */
[----:B------:R-:W-:Y:S01]  /*0860*/  UMOV UR6, 0x9f02676f ;  /* 0x9f02676f00067882 */ /* 0x000fe20000000000 */
[----:B------:R-:W-:-:S06]  /*0870*/  UMOV UR7, 0x3ef3b266 ;  /* 0x3ef3b26600077882 */ /* 0x000fcc0000000000 */
[----:B------:R-:W-:Y:S01]  /*0880*/  DFMA R28, R20, R28, UR6 ;  /* 0x00000006141c7e2b */ /* 0x000fe2000800001c */
        /* <DEDUP_REMOVED lines=10> */
[----:B------:R-:W-:Y:S01]  /*0930*/  DMUL R28, R26, R22 ;  /* 0x000000161a1c7228 */ /* 0x000fe20000000000 */
[----:B------:R-:W-:Y:S01]  /*0940*/  UMOV UR7, 0x3f899999 ;  /* 0x3f89999900077882 */ /* 0x000fe20000000000 */
[----:B------:R-:W-:Y:S01]  /*0950*/  LOP3.LUT R26, R34, 0x80000000, RZ, 0x3c, !PT ;  /* 0x80000000221a7812 */ /* 0x000fe200078e3cff */
[----:B------:R-:W-:-:S03]  /*0960*/  IMAD.MOV.U32 R27, RZ, RZ, 0x43300000 ;  /* 0x43300000ff1b7424 */ /* 0x000fc600078e00ff */
[----:B------:R-:W-:Y:S01]  /*0970*/  DFMA R32, R20, R32, UR6 ;  /* 0x0000000614207e2b */ /* 0x000fe20008000020 */
[----:B------:R-:W-:Y:S01]  /*0980*/  UMOV UR6, 0x80000000 ;  /* 0x8000000000067882 */ /* 0x000fe20000000000 */
[----:B------:R-:W-:Y:S02]  /*0990*/  UMOV UR7, 0x43300000 ;  /* 0x4330000000077882 */ /* 0x000fe40000000000 */
[----:B------:R-:W-:Y:S01]  /*09a0*/  DADD R26, R26, -UR6 ;  /* 0x800000061a1a7e29 */ /* 0x000fe20008000000 */
[----:B------:R-:W-:Y:S01]  /*09b0*/  UMOV UR6, 0x55555554 ;  /* 0x5555555400067882 */ /* 0x000fe20000000000 */
[----:B------:R-:W-:Y:S02]  /*09c0*/  UMOV UR7, 0x3fb55555 ;  /* 0x3fb5555500077882 */ /* 0x000fe40000000000 */
[----:B------:R-:W-:Y:S01]  /*09d0*/  DFMA R32, R20, R32, UR6 ;  /* 0x0000000614207e2b */ /* 0x000fe20008000020 */
[----:B------:R-:W-:Y:S01]  /*09e0*/  UMOV UR6, 0xfefa39ef ;  /* 0xfefa39ef00067882 */ /* 0x000fe20000000000 */
[----:B------:R-:W-:-:S02]  /*09f0*/  UMOV UR7, 0x3fe62e42 ;  /* 0x3fe62e4200077882 */ /* 0x000fc40000000000 */
[----:B------:R-:W-:-:S04]  /*0a00*/  DFMA R22, R26, UR6, R24 ;  /* 0x000000061a167c2b */ /* 0x000fc80008000018 */
[----:B------:R-:W-:-:S04]  /*0a10*/  DMUL R32, R20, R32 ;  /* 0x0000002014207228 */ /* 0x000fc80000000000 */
[----:B------:R-:W-:Y:S01]  /*0a20*/  DFMA R20, R26, -UR6, R22 ;  /* 0x800000061a147c2b */ /* 0x000fe20008000016 */
[----:B------:R-:W-:Y:S01]  /*0a30*/  UMOV UR6, 0x3b39803f ;  /* 0x3b39803f00067882 */ /* 0x000fe20000000000 */
[----:B------:R-:W-:Y:S02]  /*0a40*/  UMOV UR7, 0x3c7abc9e ;  /* 0x3c7abc9e00077882 */ /* 0x000fe40000000000 */
[----:B------:R-:W-:-:S04]  /*0a50*/  DFMA R28, R24, R32, R28 ;  /* 0x00000020181c722b */ /* 0x000fc8000000001c */
[----:B------:R-:W-:-:S08]  /*0a60*/  DADD R20, -R24, R20 ;  /* 0x0000000018147229 */ /* 0x000fd00000000114 */
[----:B------:R-:W-:-:S08]  /*0a70*/  DADD R20, R28, -R20 ;  /* 0x000000001c147229 */ /* 0x000fd00000000814 */
[----:B------:R-:W-:-:S08]  /*0a80*/  DFMA R20, R26, UR6, R20 ;  /* 0x000000061a147c2b */ /* 0x000fd00008000014 */
[----:B------:R-:W-:-:S11]  /*0a90*/  DADD R22, R22, R20 ;  /* 0x0000000016167229 */ /* 0x000fd60000000014 */
.L_x_8:
[----:B------:R-:W-:Y:S01]  /*0aa0*/  DADD R18, R18, -R22 ;  /* 0x0000000012127229 */ /* 0x000fe20000000816 */
[----:B------:R-:W-:Y:S01]  /*0ab0*/  IADD3 R30, PT, PT, R30, 0x1, RZ ;  /* 0x000000011e1e7810 */ /* 0x000fe20007ffe0ff */
[----:B------:R-:W-:Y:S01]  /*0ac0*/  VIADD R7, R7, 0x8 ;  /* 0x0000000807077836 */ /* 0x000fe20000000000 */
[----:B------:R-:W-:Y:S01]  /*0ad0*/  IADD3 R5, PT, PT, R5, 0x48, RZ ;  /* 0x0000004805057810 */ /* 0x000fe20007ffe0ff */
[----:B------:R-:W-:Y:S01]  /*0ae0*/  VIADD R6, R6, 0x18 ;  /* 0x0000001806067836 */ /* 0x000fe20000000000 */
[----:B------:R-:W-:-:S03]  /*0af0*/  ISETP.NE.AND P1, PT, R30, RZ, PT ;  /* 0x000000ff1e00720c */ /* 0x000fc60003f25270 */
[----:B------:R-:W-:-:S06]  /*0b00*/  DSETP.GT.AND P0, PT, R18, R16, PT ;  /* 0x000000101200722a */ /* 0x000fcc0003f04000 */
[----:B------:R-:W-:-:S04]  /*0b10*/  ISETP.EQ.OR P0, PT, R31, RZ, P0 ;  /* 0x000000ff1f00720c */ /* 0x000fc80000702670 */
[C---:B------:R-:W-:Y:S01]  /*0b20*/  SEL R4, R31.reuse, R4, P0 ;  /* 0x000000041f047207 */ /* 0x040fe20000000000 */
[----:B------:R-:W-:Y:S01]  /*0b30*/  VIADD R31, R31, 0x1 ;  /* 0x000000011f1f7836 */ /* 0x000fe20000000000 */
[----:B------:R-:W-:Y:S02]  /*0b40*/  FSEL R16, R18, R16, P0 ;  /* 0x0000001012107208 */ /* 0x000fe40000000000 */
[----:B------:R-:W-:Y:S01]  /*0b50*/  FSEL R17, R19, R17, P0 ;  /* 0x0000001113117208 */ /* 0x000fe20000000000 */
[----:B------:R-:W-:Y:S06]  /*0b60*/  @P1 BRA `(.L_x_9) ;  /* 0xfffffff800181947 */ /* 0x000fec000383ffff */
[----:B------:R-:W0:Y:S01]  /*0b70*/  LDCU UR6, c[0x0][0x374] ;  /* 0x00006e80ff0677ac */ /* 0x000e220008000800 */
[----:B------:R-:W0:Y:S01]  /*0b80*/  LDC R6, c[0x0][0x364] ;  /* 0x0000d900ff067b82 */ /* 0x000e220000000800 */
[----:B------:R1:W-:Y:S01]  /*0b90*/  STG.E.U8 desc[UR8][R8.64+0x3], R4 ;  /* 0x0000030408007986 */ /* 0x0003e2000c101108 */
[----:B------:R-:W2:Y:S01]  /*0ba0*/  LDCU UR7, c[0x0][0x38c] ;  /* 0x00007180ff0777ac */ /* 0x000ea20008000800 */
[----:B0-----:R-:W-:-:S05]  /*0bb0*/  IMAD R3, R6, UR6, R3 ;  /* 0x0000000606037c24 */ /* 0x001fca000f8e0203 */
[----:B--2---:R-:W-:-:S13]  /*0bc0*/  ISETP.GE.AND P0, PT, R3, UR7, PT ;  /* 0x0000000703007c0c */ /* 0x004fda000bf06270 */
[----:B-1----:R-:W-:Y:S05]  /*0bd0*/  @!P0 BRA `(.L_x_10) ;  /* 0xfffffff400b88947 */ /* 0x002fea000383ffff */
.L_x_6:
[----:B------:R-:W-:Y:S05]  /*0be0*/  BSYNC.RECONVERGENT B0 ;  /* 0x0000000000007941 */ /* 0x000fea0003800200 */
.L_x_5:
[----:B------:R-:W0:Y:S01]  /*0bf0*/  LDCU UR6, c[0x0][0x370] ;  /* 0x00006e00ff0677ac */ /* 0x000e220008000800 */
[----:B------:R-:W0:Y:S01]  /*0c00*/  LDC R3, c[0x0][0x360] ;  /* 0x0000d800ff037b82 */ /* 0x000e220000000800 */
[----:B------:R-:W1:Y:S01]  /*0c10*/  LDCU UR7, c[0x0][0x388] ;  /* 0x00007100ff0777ac */ /* 0x000e620008000800 */
[----:B0-----:R-:W-:-:S05]  /*0c20*/  IMAD R2, R3, UR6, R2 ;  /* 0x0000000603027c24 */ /* 0x001fca000f8e0202 */
[----:B-1----:R-:W-:-:S13]  /*0c30*/  ISETP.GE.AND P0, PT, R2, UR7, PT ;  /* 0x0000000702007c0c */ /* 0x002fda000bf06270 */
[----:B------:R-:W-:Y:S05]  /*0c40*/  @!P0 BRA `(.L_x_0) ;  /* 0xfffffff400888947 */ /* 0x000fea000383ffff */
[----:B------:R-:W-:Y:S05]  /*0c50*/  EXIT ;  /* 0x000000000000794d */ /* 0x000fea0003800000 */
.L_x_11:
[----:B------:R-:W-:-:S00]  /*0c60*/  BRA `(.L_x_11) ;  /* 0xfffffffc00fc7947 */ /* 0x000fc0000383ffff */
[----:B------:R-:W-:-:S00]  /*0c70*/  NOP ;  /* 0x0000000000007918 */ /* 0x000fc00000000000 */
        /* <DEDUP_REMOVED lines=8> */
.L_x_12:


//--------------------- .nv.shared.reserved.0     --------------------------
	.section	.nv.shared.reserved.0,"aw",@nobits
	.weak		__nv_reservedSMEM_offset_0_alias
	.size		__nv_reservedSMEM_offset_0_alias, 0, 64
	.other		__nv_reservedSMEM_offset_0_alias,@"STO_CUDA_RESERVED_SHARED STV_DEFAULT"
__nv_reservedSMEM_offset_0_alias:
	.zero		0
	.zero		64


//--------------------- .nv.constant0._Z6kernelP6uchar4iii --------------------------
	.section	.nv.constant0._Z6kernelP6uchar4iii,"a",@progbits
	.sectionflags	@""
	.align	4
.nv.constant0._Z6kernelP6uchar4iii:
	.zero		916


//--------------------- SYMBOLS --------------------------

	.type		.nv.reservedSmem.offset0,@object
	.size		.nv.reservedSmem.offset0,0x4
